//
// Generated by NVIDIA NVVM Compiler
//
// Compiler Build ID: CL-36424714
// Cuda compilation tools, release 13.0, V13.0.88
// Based on NVVM 20.0.0
//

.version 9.0
.target sm_100
.address_size 64

	// .globl	_Z5hellov
.extern .func  (.param .b32 func_retval0) vprintf
(
	.param .b64 vprintf_param_0,
	.param .b64 vprintf_param_1
)
;
.global .align 1 .b8 $str[41] = {72, 101, 108, 108, 111, 44, 32, 119, 111, 114, 108, 100, 33, 32, 73, 32, 97, 109, 32, 97, 32, 116, 104, 114, 101, 97, 100, 32, 105, 110, 32, 98, 108, 111, 99, 107, 32, 37, 100, 10};

.visible .entry _Z5hellov()
{
	.local .align 8 .b8 	__local_depot0[8];
	.reg .b64 	%SP;
	.reg .b64 	%SPL;
	.reg .b32 	%r<4>;
	.reg .b64 	%rd<5>;

	mov.u64 	%SPL, __local_depot0;
	cvta.local.u64 	%SP, %SPL;
	add.u64 	%rd1, %SP, 0;
	add.u64 	%rd2, %SPL, 0;
	mov.u32 	%r1, %ctaid.x;
	st.local.u32 	[%rd2], %r1;
	mov.u64 	%rd3, $str;
	cvta.global.u64 	%rd4, %rd3;
	{ // callseq 0, 0
	.param .b64 param0;
	st.param.b64 	[param0], %rd4;
	.param .b64 param1;
	st.param.b64 	[param1], %rd1;
	.param .b32 retval0;
	call.uni (retval0), 
	vprintf, 
	(
	param0, 
	param1
	);
	ld.param.b32 	%r2, [retval0];
	} // callseq 0
	ret;

}


// ===== COMPILED SASS (sm_100) =====

	.target	sm_100

	.elftype	@"ET_EXEC"


//--------------------- .note.nv.tkinfo           --------------------------
	.section	.note.nv.tkinfo,"",@"SHT_NOTE"
	.sectionflags	@"SHF_NOTE_NV_TKINFO"
	.tkinfo
        /*0018*/ 	.word	0x00000002
        /*0030*/ 	.string	""
        /*0030*/ 	.string	"ptxas"
        /*0030*/ 	.string	"Cuda compilation tools, release 13.0, V13.0.88"
        /*0030*/ 	.string	"Build cuda_13.0.r13.0/compiler.36424714_0"
        /*0030*/ 	.string	"-arch sm_100 -m 64 "



//--------------------- .note.nv.cuinfo           --------------------------
	.section	.note.nv.cuinfo,"",@"SHT_NOTE"
	.sectionflags	@"SHF_NOTE_NV_CUINFO"
        /*0018*/ 	.short	0x0002
        /*001a*/ 	.short	0x0064
        /*001c*/ 	.short	0x0082
	.zero		2


//--------------------- .nv.info                  --------------------------
	.section	.nv.info,"",@"SHT_CUDA_INFO"
	.align	4


	//----- nvinfo : EIATTR_REGCOUNT
	.align		4
        /*0000*/ 	.byte	0x04, 0x2f
        /*0002*/ 	.short	(.L_2 - .L_1)
	.align		4
.L_1:
        /*0004*/ 	.word	index@(_Z5hellov)
        /*0008*/ 	.word	0x00000018


	//----- nvinfo : EIATTR_FRAME_SIZE
	.align		4
.L_2:
        /*000c*/ 	.byte	0x04, 0x11
        /*000e*/ 	.short	(.L_4 - .L_3)
	.align		4
.L_3:
        /*0010*/ 	.word	index@(_Z5hellov)
        /*0014*/ 	.word	0x00000008


	//----- nvinfo : EIATTR_MIN_STACK_SIZE
	.align		4
.L_4:
        /*0018*/ 	.byte	0x04, 0x12
        /*001a*/ 	.short	(.L_6 - .L_5)
	.align		4
.L_5:
        /*001c*/ 	.word	index@(_Z5hellov)
        /*0020*/ 	.word	0x00000008
.L_6:


//--------------------- .nv.compat                --------------------------
	.section	.nv.compat,"",@"SHT_CUDA_COMPAT_INFO"
	.align	4
        /*0000*/ 	.byte	0x02, 0x09, 0x00, 0x00, 0x02, 0x02, 0x01, 0x00, 0x02, 0x05, 0x05, 0x00, 0x03, 0x07, 0x01, 0x01
        /*0010*/ 	.byte	0x02, 0x03, 0x00, 0x00, 0x02, 0x06, 0x01, 0x00, 0x04, 0x0b, 0x08, 0x00, 0x09, 0x00, 0x00, 0x00
        /*0020*/ 	.byte	0x00, 0x00, 0x00, 0x00


//--------------------- .nv.info._Z5hellov        --------------------------
	.section	.nv.info._Z5hellov,"",@"SHT_CUDA_INFO"
	.sectionflags	@""
	.align	4


	//----- nvinfo : EIATTR_CUDA_API_VERSION
	.align		4
        /*0000*/ 	.byte	0x04, 0x37
        /*0002*/ 	.short	(.L_8 - .L_7)
.L_7:
        /*0004*/ 	.word	0x00000082


	//----- nvinfo : EIATTR_SPARSE_MMA_MASK
	.align		4
.L_8:
        /*0008*/ 	.byte	0x03, 0x50
        /*000a*/ 	.short	0x0000


	//----- nvinfo : EIATTR_MAXREG_COUNT
	.align		4
        /*000c*/ 	.byte	0x03, 0x1b
        /*000e*/ 	.short	0x00ff


	//----- nvinfo : EIATTR_EXTERNS
	.align		4
        /*0010*/ 	.byte	0x04, 0x0f
        /*0012*/ 	.short	(.L_10 - .L_9)


	//   ....[0]....
	.align		4
.L_9:
        /*0014*/ 	.word	index@(vprintf)


	//----- nvinfo : EIATTR_MERCURY_ISA_VERSION
	.align		4
.L_10:
        /*0018*/ 	.byte	0x03, 0x5f
        /*001a*/ 	.short	0x0101


	//----- nvinfo : EIATTR_VRC_CTA_INIT_COUNT
	.align		4
        /*001c*/ 	.byte	0x02, 0x4a
	.zero		1
	.zero		1


	//----- nvinfo : EIATTR_SYSCALL_OFFSETS
	.align		4
        /*0020*/ 	.byte	0x04, 0x46
        /*0022*/ 	.short	(.L_12 - .L_11)


	//   ....[0]....
.L_11:
        /*0024*/ 	.word	0x000000e0


	//----- nvinfo : EIATTR_EXIT_INSTR_OFFSETS
	.align		4
.L_12:
        /*0028*/ 	.byte	0x04, 0x1c
        /*002a*/ 	.short	(.L_14 - .L_13)


	//   ....[0]....
.L_13:
        /*002c*/ 	.word	0x000000f0


	//----- nvinfo : EIATTR_SW_WAR
	.align		4
.L_14:
        /*0030*/ 	.byte	0x04, 0x36
        /*0032*/ 	.short	(.L_16 - .L_15)
.L_15:
        /*0034*/ 	.word	0x00000008
.L_16:


//--------------------- .nv.callgraph             --------------------------
	.section	.nv.callgraph,"",@"SHT_CUDA_CALLGRAPH"
	.align	4
	.sectionentsize	8
	.align		4
        /*0000*/ 	.word	0x00000000
	.align		4
        /*0004*/ 	.word	0xffffffff
	.align		4
        /*0008*/ 	.word	index@(_Z5hellov)
	.align		4
        /*000c*/ 	.word	index@(vprintf)
	.align		4
        /*0010*/ 	.word	0x00000000
	.align		4
        /*0014*/ 	.word	0xfffffffe
	.align		4
        /*0018*/ 	.word	0x00000000
	.align		4
        /*001c*/ 	.word	0xfffffffd
	.align		4
        /*0020*/ 	.word	0x00000000
	.align		4
        /*0024*/ 	.word	0xfffffffc


//--------------------- .nv.constant4             --------------------------
	.section	.nv.constant4,"a",@progbits
	.align	8
	.align		8
.nv.constant4:
        /*0000*/ 	.dword	vprintf
	.align		8
        /*0008*/ 	.dword	$str


//--------------------- .text._Z5hellov           --------------------------
	.section	.text._Z5hellov,"ax",@progbits
	.align	128
        .global         _Z5hellov
        .type           _Z5hellov,@function
        .size           _Z5hellov,(.L_x_2 - _Z5hellov)
        .other          _Z5hellov,@"STO_CUDA_ENTRY STV_DEFAULT"
_Z5hellov:
.text._Z5hellov:
[----:B------:R-:W0:Y:S01]  /*0000*/  LDC R1, c[0x0][0x37c] ;  /* 0x0000df00ff017b82 */ /* 0x000e220000000800 */
[----:B------:R-:W1:Y:S01]  /*0010*/  S2R R8, SR_CTAID.X ;  /* 0x0000000000087919 */ /* 0x000e620000002500 */
[----:B0-----:R-:W-:Y:S01]  /*0020*/  VIADD R1, R1, 0xfffffff8 ;  /* 0xfffffff801017836 */ /* 0x001fe20000000000 */
[----:B------:R-:W-:Y:S01]  /*0030*/  MOV R0, 0x0 ;  /* 0x0000000000007802 */ /* 0x000fe20000000f00 */
[----:B------:R-:W0:Y:S04]  /*0040*/  LDCU UR4, c[0x0][0x2f8] ;  /* 0x00005f00ff0477ac */ /* 0x000e280008000800 */
[----:B------:R2:W3:Y:S01]  /*0050*/  LDC.64 R2, c[0x4][R0] ;  /* 0x0100000000027b82 */ /* 0x0004e20000000a00 */
[----:B------:R-:W4:Y:S01]  /*0060*/  LDCU.64 UR6, c[0x4][0x8] ;  /* 0x01000100ff0677ac */ /* 0x000f220008000a00 */
[----:B------:R-:W5:Y:S01]  /*0070*/  LDCU UR5, c[0x0][0x2fc] ;  /* 0x00005f80ff0577ac */ /* 0x000f620008000800 */
[----:B0-----:R-:W-:Y:S01]  /*0080*/  IADD3 R6, P0, PT, R1, UR4, RZ ;  /* 0x0000000401067c10 */ /* 0x001fe2000ff1e0ff */
[----:B----4-:R-:W-:Y:S01]  /*0090*/  IMAD.U32 R4, RZ, RZ, UR6 ;  /* 0x00000006ff047e24 */ /* 0x010fe2000f8e00ff */
[----:B------:R-:W-:-:S03]  /*00a0*/  MOV R5, UR7 ;  /* 0x0000000700057c02 */ /* 0x000fc60008000f00 */
[----:B-----5:R-:W-:Y:S01]  /*00b0*/  IMAD.X R7, RZ, RZ, UR5, P0 ;  /* 0x00000005ff077e24 */ /* 0x020fe200080e06ff */
[----:B-1----:R2:W-:Y:S07]  /*00c0*/  STL [R1], R8 ;  /* 0x0000000801007387 */ /* 0x0025ee0000100800 */
[----:B------:R-:W-:-:S07]  /*00d0*/  LEPC R20, `(.L_x_0) ;  /* 0x000000001014794e */ /* 0x000fce0000000000 */
[----:B--23--:R-:W-:Y:S05]  /*00e0*/  CALL.ABS.NOINC R2 ;  /* 0x0000000002007343 */ /* 0x00cfea0003c00000 */
.L_x_0:
[----:B------:R-:W-:Y:S05]  /*00f0*/  EXIT ;  /* 0x000000000000794d */ /* 0x000fea0003800000 */
.L_x_1:
[----:B------:R-:W-:-:S00]  /*0100*/  BRA `(.L_x_1) ;  /* 0xfffffffc00fc7947 */ /* 0x000fc0000383ffff */
[----:B------:R-:W-:-:S00]  /*0110*/  NOP ;  /* 0x0000000000007918 */ /* 0x000fc00000000000 */
        /* <DEDUP_REMOVED lines=14> */
.L_x_2:


//--------------------- .nv.global.init           --------------------------
	.section	.nv.global.init,"aw",@progbits
.nv.global.init:
	.type		$str,@object
	.size		$str,(.L_0 - $str)
$str:
        /*0000*/ 	.byte	0x48, 0x65, 0x6c, 0x6c, 0x6f, 0x2c, 0x20, 0x77, 0x6f, 0x72, 0x6c, 0x64, 0x21, 0x20, 0x49, 0x20
        /*0010*/ 	.byte	0x61, 0x6d, 0x20, 0x61, 0x20, 0x74, 0x68, 0x72, 0x65, 0x61, 0x64, 0x20, 0x69, 0x6e, 0x20, 0x62
        /*0020*/ 	.byte	0x6c, 0x6f, 0x63, 0x6b, 0x20, 0x25, 0x64, 0x0a, 0x00
.L_0:


//--------------------- .nv.shared.reserved.0     --------------------------
	.section	.nv.shared.reserved.0,"aw",@nobits
	.weak		__nv_reservedSMEM_offset_0_alias
	.size		__nv_reservedSMEM_offset_0_alias, 0, 64
	.other		__nv_reservedSMEM_offset_0_alias,@"STO_CUDA_RESERVED_SHARED STV_DEFAULT"
__nv_reservedSMEM_offset_0_alias:
	.zero		0
	.zero		64


//--------------------- .nv.constant0._Z5hellov   --------------------------
	.section	.nv.constant0._Z5hellov,"a",@progbits
	.sectionflags	@""
	.align	4
.nv.constant0._Z5hellov:
	.zero		896


//--------------------- SYMBOLS --------------------------

	.type		.nv.reservedSmem.offset0,@object
	.size		.nv.reservedSmem.offset0,0x4
	.type		vprintf,@function
